//
// Generated by NVIDIA NVVM Compiler
//
// Compiler Build ID: CL-36424714
// Cuda compilation tools, release 13.0, V13.0.88
// Based on NVVM 20.0.0
//

.version 9.0
.target sm_100
.address_size 64

	// .globl	_Z9helloCUDAf
.extern .func  (.param .b32 func_retval0) vprintf
(
	.param .b64 vprintf_param_0,
	.param .b64 vprintf_param_1
)
;
.global .align 1 .b8 $str[53] = {72, 101, 108, 108, 111, 44, 32, 73, 32, 97, 109, 32, 116, 104, 114, 101, 97, 100, 32, 37, 100, 32, 111, 102, 32, 98, 108, 111, 99, 107, 32, 37, 100, 32, 119, 105, 116, 104, 32, 118, 97, 108, 117, 101, 32, 101, 32, 61, 32, 37, 102, 10};

.visible .entry _Z9helloCUDAf(
	.param .f32 _Z9helloCUDAf_param_0
)
{
	.local .align 16 .b8 	__local_depot0[16];
	.reg .b64 	%SP;
	.reg .b64 	%SPL;
	.reg .b32 	%r<5>;
	.reg .b32 	%f<2>;
	.reg .b64 	%rd<5>;
	.reg .b64 	%fd<2>;

	mov.u64 	%SPL, __local_depot0;
	cvta.local.u64 	%SP, %SPL;
	ld.param.f32 	%f1, [_Z9helloCUDAf_param_0];
	add.u64 	%rd1, %SP, 0;
	add.u64 	%rd2, %SPL, 0;
	mov.u32 	%r1, %tid.x;
	mov.u32 	%r2, %ctaid.x;
	cvt.f64.f32 	%fd1, %f1;
	st.local.v2.u32 	[%rd2], {%r1, %r2};
	st.local.f64 	[%rd2+8], %fd1;
	mov.u64 	%rd3, $str;
	cvta.global.u64 	%rd4, %rd3;
	{ // callseq 0, 0
	.param .b64 param0;
	st.param.b64 	[param0], %rd4;
	.param .b64 param1;
	st.param.b64 	[param1], %rd1;
	.param .b32 retval0;
	call.uni (retval0), 
	vprintf, 
	(
	param0, 
	param1
	);
	ld.param.b32 	%r3, [retval0];
	} // callseq 0
	ret;

}


// ===== COMPILED SASS (sm_100) =====

	.target	sm_100

	.elftype	@"ET_EXEC"


//--------------------- .note.nv.tkinfo           --------------------------
	.section	.note.nv.tkinfo,"",@"SHT_NOTE"
	.sectionflags	@"SHF_NOTE_NV_TKINFO"
	.tkinfo
        /*0018*/ 	.word	0x00000002
        /*0030*/ 	.string	""
        /*0030*/ 	.string	"ptxas"
        /*0030*/ 	.string	"Cuda compilation tools, release 13.0, V13.0.88"
        /*0030*/ 	.string	"Build cuda_13.0.r13.0/compiler.36424714_0"
        /*0030*/ 	.string	"-arch sm_100 -m 64 "



//--------------------- .note.nv.cuinfo           --------------------------
	.section	.note.nv.cuinfo,"",@"SHT_NOTE"
	.sectionflags	@"SHF_NOTE_NV_CUINFO"
        /*0018*/ 	.short	0x0002
        /*001a*/ 	.short	0x0064
        /*001c*/ 	.short	0x0082
	.zero		2


//--------------------- .nv.info                  --------------------------
	.section	.nv.info,"",@"SHT_CUDA_INFO"
	.align	4


	//----- nvinfo : EIATTR_REGCOUNT
	.align		4
        /*0000*/ 	.byte	0x04, 0x2f
        /*0002*/ 	.short	(.L_2 - .L_1)
	.align		4
.L_1:
        /*0004*/ 	.word	index@(_Z9helloCUDAf)
        /*0008*/ 	.word	0x00000018


	//----- nvinfo : EIATTR_FRAME_SIZE
	.align		4
.L_2:
        /*000c*/ 	.byte	0x04, 0x11
        /*000e*/ 	.short	(.L_4 - .L_3)
	.align		4
.L_3:
        /*0010*/ 	.word	index@(_Z9helloCUDAf)
        /*0014*/ 	.word	0x00000010


	//----- nvinfo : EIATTR_MIN_STACK_SIZE
	.align		4
.L_4:
        /*0018*/ 	.byte	0x04, 0x12
        /*001a*/ 	.short	(.L_6 - .L_5)
	.align		4
.L_5:
        /*001c*/ 	.word	index@(_Z9helloCUDAf)
        /*0020*/ 	.word	0x00000010
.L_6:


//--------------------- .nv.compat                --------------------------
	.section	.nv.compat,"",@"SHT_CUDA_COMPAT_INFO"
	.align	4
        /*0000*/ 	.byte	0x02, 0x09, 0x00, 0x00, 0x02, 0x02, 0x01, 0x00, 0x02, 0x05, 0x05, 0x00, 0x03, 0x07, 0x01, 0x01
        /*0010*/ 	.byte	0x02, 0x03, 0x00, 0x00, 0x02, 0x06, 0x01, 0x00, 0x04, 0x0b, 0x08, 0x00, 0x09, 0x00, 0x00, 0x00
        /*0020*/ 	.byte	0x00, 0x00, 0x00, 0x00


//--------------------- .nv.info._Z9helloCUDAf    --------------------------
	.section	.nv.info._Z9helloCUDAf,"",@"SHT_CUDA_INFO"
	.sectionflags	@""
	.align	4


	//----- nvinfo : EIATTR_CUDA_API_VERSION
	.align		4
        /*0000*/ 	.byte	0x04, 0x37
        /*0002*/ 	.short	(.L_8 - .L_7)
.L_7:
        /*0004*/ 	.word	0x00000082


	//----- nvinfo : EIATTR_KPARAM_INFO
	.align		4
.L_8:
        /*0008*/ 	.byte	0x04, 0x17
        /*000a*/ 	.short	(.L_10 - .L_9)
.L_9:
        /*000c*/ 	.word	0x00000000
        /*0010*/ 	.short	0x0000
        /*0012*/ 	.short	0x0000
        /*0014*/ 	.byte	0x00, 0xf0, 0x11, 0x00


	//----- nvinfo : EIATTR_SPARSE_MMA_MASK
	.align		4
.L_10:
        /*0018*/ 	.byte	0x03, 0x50
        /*001a*/ 	.short	0x0000


	//----- nvinfo : EIATTR_MAXREG_COUNT
	.align		4
        /*001c*/ 	.byte	0x03, 0x1b
        /*001e*/ 	.short	0x00ff


	//----- nvinfo : EIATTR_EXTERNS
	.align		4
        /*0020*/ 	.byte	0x04, 0x0f
        /*0022*/ 	.short	(.L_12 - .L_11)


	//   ....[0]....
	.align		4
.L_11:
        /*0024*/ 	.word	index@(vprintf)


	//----- nvinfo : EIATTR_MERCURY_ISA_VERSION
	.align		4
.L_12:
        /*0028*/ 	.byte	0x03, 0x5f
        /*002a*/ 	.short	0x0101


	//----- nvinfo : EIATTR_VRC_CTA_INIT_COUNT
	.align		4
        /*002c*/ 	.byte	0x02, 0x4a
	.zero		1
	.zero		1


	//----- nvinfo : EIATTR_SYSCALL_OFFSETS
	.align		4
        /*0030*/ 	.byte	0x04, 0x46
        /*0032*/ 	.short	(.L_14 - .L_13)


	//   ....[0]....
.L_13:
        /*0034*/ 	.word	0x00000120


	//----- nvinfo : EIATTR_EXIT_INSTR_OFFSETS
	.align		4
.L_14:
        /*0038*/ 	.byte	0x04, 0x1c
        /*003a*/ 	.short	(.L_16 - .L_15)


	//   ....[0]....
.L_15:
        /*003c*/ 	.word	0x00000130


	//----- nvinfo : EIATTR_CBANK_PARAM_SIZE
	.align		4
.L_16:
        /*0040*/ 	.byte	0x03, 0x19
        /*0042*/ 	.short	0x0004


	//----- nvinfo : EIATTR_PARAM_CBANK
	.align		4
        /*0044*/ 	.byte	0x04, 0x0a
        /*0046*/ 	.short	(.L_18 - .L_17)
	.align		4
.L_17:
        /*0048*/ 	.word	index@(.nv.constant0._Z9helloCUDAf)
        /*004c*/ 	.short	0x0380
        /*004e*/ 	.short	0x0004


	//----- nvinfo : EIATTR_SW_WAR
	.align		4
.L_18:
        /*0050*/ 	.byte	0x04, 0x36
        /*0052*/ 	.short	(.L_20 - .L_19)
.L_19:
        /*0054*/ 	.word	0x00000008
.L_20:


//--------------------- .nv.callgraph             --------------------------
	.section	.nv.callgraph,"",@"SHT_CUDA_CALLGRAPH"
	.align	4
	.sectionentsize	8
	.align		4
        /*0000*/ 	.word	0x00000000
	.align		4
        /*0004*/ 	.word	0xffffffff
	.align		4
        /*0008*/ 	.word	index@(_Z9helloCUDAf)
	.align		4
        /*000c*/ 	.word	index@(vprintf)
	.align		4
        /*0010*/ 	.word	0x00000000
	.align		4
        /*0014*/ 	.word	0xfffffffe
	.align		4
        /*0018*/ 	.word	0x00000000
	.align		4
        /*001c*/ 	.word	0xfffffffd
	.align		4
        /*0020*/ 	.word	0x00000000
	.align		4
        /*0024*/ 	.word	0xfffffffc


//--------------------- .nv.constant4             --------------------------
	.section	.nv.constant4,"a",@progbits
	.align	8
	.align		8
.nv.constant4:
        /*0000*/ 	.dword	vprintf
	.align		8
        /*0008*/ 	.dword	$str


//--------------------- .text._Z9helloCUDAf       --------------------------
	.section	.text._Z9helloCUDAf,"ax",@progbits
	.align	128
        .global         _Z9helloCUDAf
        .type           _Z9helloCUDAf,@function
        .size           _Z9helloCUDAf,(.L_x_2 - _Z9helloCUDAf)
        .other          _Z9helloCUDAf,@"STO_CUDA_ENTRY STV_DEFAULT"
_Z9helloCUDAf:
.text._Z9helloCUDAf:
[----:B------:R-:W0:Y:S01]  /*0000*/  LDC R1, c[0x0][0x37c] ;  /* 0x0000df00ff017b82 */ /* 0x000e220000000800 */
[----:B------:R-:W1:Y:S01]  /*0010*/  LDCU UR4, c[0x0][0x380] ;  /* 0x00007000ff0477ac */ /* 0x000e620008000800 */
[----:B------:R-:W2:Y:S01]  /*0020*/  S2R R10, SR_TID.X ;  /* 0x00000000000a7919 */ /* 0x000ea20000002100 */
[----:B0-----:R-:W-:Y:S01]  /*0030*/  VIADD R1, R1, 0xfffffff0 ;  /* 0xfffffff001017836 */ /* 0x001fe20000000000 */
[----:B------:R-:W-:Y:S01]  /*0040*/  MOV R0, 0x0 ;  /* 0x0000000000007802 */ /* 0x000fe20000000f00 */
[----:B------:R-:W0:Y:S01]  /*0050*/  LDCU.64 UR6, c[0x4][0x8] ;  /* 0x01000100ff0677ac */ /* 0x000e220008000a00 */
[----:B------:R-:W2:Y:S02]  /*0060*/  S2R R11, SR_CTAID.X ;  /* 0x00000000000b7919 */ /* 0x000ea40000002500 */
[----:B------:R3:W4:Y:S01]  /*0070*/  LDC.64 R8, c[0x4][R0] ;  /* 0x0100000000087b82 */ /* 0x0007220000000a00 */
[----:B------:R-:W5:Y:S01]  /*0080*/  LDCU UR5, c[0x0][0x2fc] ;  /* 0x00005f80ff0577ac */ /* 0x000f620008000800 */
[----:B-1----:R-:W1:Y:S01]  /*0090*/  F2F.F64.F32 R2, UR4 ;  /* 0x0000000400027d10 */ /* 0x002e620008201800 */
[----:B------:R-:W3:Y:S01]  /*00a0*/  LDCU UR4, c[0x0][0x2f8] ;  /* 0x00005f00ff0477ac */ /* 0x000ee20008000800 */
[----:B0-----:R-:W-:Y:S01]  /*00b0*/  IMAD.U32 R4, RZ, RZ, UR6 ;  /* 0x00000006ff047e24 */ /* 0x001fe2000f8e00ff */
[----:B------:R-:W-:Y:S01]  /*00c0*/  MOV R5, UR7 ;  /* 0x0000000700057c02 */ /* 0x000fe20008000f00 */
[----:B-1----:R0:W-:Y:S04]  /*00d0*/  STL.64 [R1+0x8], R2 ;  /* 0x0000080201007387 */ /* 0x0021e80000100a00 */
[----:B--2---:R0:W-:Y:S01]  /*00e0*/  STL.64 [R1], R10 ;  /* 0x0000000a01007387 */ /* 0x0041e20000100a00 */
[----:B---3--:R-:W-:-:S05]  /*00f0*/  IADD3 R6, P0, PT, R1, UR4, RZ ;  /* 0x0000000401067c10 */ /* 0x008fca000ff1e0ff */
[----:B-----5:R-:W-:-:S08]  /*0100*/  IMAD.X R7, RZ, RZ, UR5, P0 ;  /* 0x00000005ff077e24 */ /* 0x020fd000080e06ff */
[----:B------:R-:W-:-:S07]  /*0110*/  LEPC R20, `(.L_x_0) ;  /* 0x000000001014794e */ /* 0x000fce0000000000 */
[----:B0---4-:R-:W-:Y:S05]  /*0120*/  CALL.ABS.NOINC R8 ;  /* 0x0000000008007343 */ /* 0x011fea0003c00000 */
.L_x_0:
[----:B------:R-:W-:Y:S05]  /*0130*/  EXIT ;  /* 0x000000000000794d */ /* 0x000fea0003800000 */
.L_x_1:
[----:B------:R-:W-:-:S00]  /*0140*/  BRA `(.L_x_1) ;  /* 0xfffffffc00fc7947 */ /* 0x000fc0000383ffff */
[----:B------:R-:W-:-:S00]  /*0150*/  NOP ;  /* 0x0000000000007918 */ /* 0x000fc00000000000 */
        /* <DEDUP_REMOVED lines=10> */
.L_x_2:


//--------------------- .nv.global.init           --------------------------
	.section	.nv.global.init,"aw",@progbits
.nv.global.init:
	.type		$str,@object
	.size		$str,(.L_0 - $str)
$str:
        /*0000*/ 	.byte	0x48, 0x65, 0x6c, 0x6c, 0x6f, 0x2c, 0x20, 0x49, 0x20, 0x61, 0x6d, 0x20, 0x74, 0x68, 0x72, 0x65
        /*0010*/ 	.byte	0x61, 0x64, 0x20, 0x25, 0x64, 0x20, 0x6f, 0x66, 0x20, 0x62, 0x6c, 0x6f, 0x63, 0x6b, 0x20, 0x25
        /*0020*/ 	.byte	0x64, 0x20, 0x77, 0x69, 0x74, 0x68, 0x20, 0x76, 0x61, 0x6c, 0x75, 0x65, 0x20, 0x65, 0x20, 0x3d
        /*0030*/ 	.byte	0x20, 0x25, 0x66, 0x0a, 0x00
.L_0:


//--------------------- .nv.shared.reserved.0     --------------------------
	.section	.nv.shared.reserved.0,"aw",@nobits
	.weak		__nv_reservedSMEM_offset_0_alias
	.size		__nv_reservedSMEM_offset_0_alias, 0, 64
	.other		__nv_reservedSMEM_offset_0_alias,@"STO_CUDA_RESERVED_SHARED STV_DEFAULT"
__nv_reservedSMEM_offset_0_alias:
	.zero		0
	.zero		64


//--------------------- .nv.constant0._Z9helloCUDAf --------------------------
	.section	.nv.constant0._Z9helloCUDAf,"a",@progbits
	.sectionflags	@""
	.align	4
.nv.constant0._Z9helloCUDAf:
	.zero		900


//--------------------- SYMBOLS --------------------------

	.type		.nv.reservedSmem.offset0,@object
	.size		.nv.reservedSmem.offset0,0x4
	.type		vprintf,@function
